//
// Generated by NVIDIA NVVM Compiler
//
// Compiler Build ID: CL-36424714
// Cuda compilation tools, release 13.0, V13.0.88
// Based on NVVM 20.0.0
//

.version 9.0
.target sm_100
.address_size 64

	// .globl	_Z10gemm_tiledPKfS0_Pfiii
// _ZZ10gemm_tiledPKfS0_PfiiiE2As has been demoted
// _ZZ10gemm_tiledPKfS0_PfiiiE2Bs has been demoted

.visible .entry _Z10gemm_tiledPKfS0_Pfiii(
	.param .u64 .ptr .align 1 _Z10gemm_tiledPKfS0_Pfiii_param_0,
	.param .u64 .ptr .align 1 _Z10gemm_tiledPKfS0_Pfiii_param_1,
	.param .u64 .ptr .align 1 _Z10gemm_tiledPKfS0_Pfiii_param_2,
	.param .u32 _Z10gemm_tiledPKfS0_Pfiii_param_3,
	.param .u32 _Z10gemm_tiledPKfS0_Pfiii_param_4,
	.param .u32 _Z10gemm_tiledPKfS0_Pfiii_param_5
)
{
	.reg .pred 	%p<12>;
	.reg .b32 	%r<43>;
	.reg .b32 	%f<63>;
	.reg .b64 	%rd<13>;
	// demoted variable
	.shared .align 4 .b8 _ZZ10gemm_tiledPKfS0_PfiiiE2As[1024];
	// demoted variable
	.shared .align 4 .b8 _ZZ10gemm_tiledPKfS0_PfiiiE2Bs[1024];
	ld.param.u64 	%rd4, [_Z10gemm_tiledPKfS0_Pfiii_param_0];
	ld.param.u64 	%rd5, [_Z10gemm_tiledPKfS0_Pfiii_param_1];
	ld.param.u64 	%rd6, [_Z10gemm_tiledPKfS0_Pfiii_param_2];
	ld.param.u32 	%r24, [_Z10gemm_tiledPKfS0_Pfiii_param_3];
	ld.param.u32 	%r25, [_Z10gemm_tiledPKfS0_Pfiii_param_4];
	ld.param.u32 	%r26, [_Z10gemm_tiledPKfS0_Pfiii_param_5];
	mov.u32 	%r27, %ctaid.y;
	shl.b32 	%r28, %r27, 4;
	mov.u32 	%r40, %tid.y;
	add.s32 	%r2, %r28, %r40;
	mov.u32 	%r29, %ctaid.x;
	shl.b32 	%r3, %r29, 4;
	mov.u32 	%r38, %tid.x;
	add.s32 	%r5, %r3, %r38;
	setp.lt.s32 	%p1, %r25, 1;
	mov.f32 	%f62, 0f00000000;
	@%p1 bra 	$L__BB0_7;
	add.s32 	%r30, %r25, 15;
	shr.u32 	%r31, %r30, 4;
	shl.b32 	%r32, %r40, 6;
	mov.u32 	%r33, _ZZ10gemm_tiledPKfS0_PfiiiE2As;
	add.s32 	%r6, %r33, %r32;
	shl.b32 	%r34, %r38, 2;
	add.s32 	%r7, %r6, %r34;
	mov.u32 	%r35, _ZZ10gemm_tiledPKfS0_PfiiiE2Bs;
	add.s32 	%r9, %r35, %r34;
	add.s32 	%r8, %r9, %r32;
	neg.s32 	%r42, %r31;
	mad.lo.s32 	%r36, %r40, %r26, %r38;
	add.s32 	%r41, %r36, %r3;
	shl.b32 	%r12, %r26, 4;
	mad.lo.s32 	%r39, %r25, %r2, %r38;
	cvta.to.global.u64 	%rd1, %rd4;
	cvta.to.global.u64 	%rd2, %rd5;
	mov.f32 	%f62, 0f00000000;
$L__BB0_2:
	setp.ge.s32 	%p2, %r2, %r24;
	mul.wide.s32 	%rd7, %r39, 4;
	add.s64 	%rd3, %rd1, %rd7;
	setp.ge.s32 	%p3, %r38, %r25;
	mov.f32 	%f60, 0f00000000;
	or.pred  	%p4, %p2, %p3;
	@%p4 bra 	$L__BB0_4;
	ld.global.f32 	%f60, [%rd3];
$L__BB0_4:
	setp.ge.s32 	%p5, %r5, %r26;
	st.shared.f32 	[%r7], %f60;
	setp.ge.s32 	%p6, %r40, %r25;
	mov.f32 	%f61, 0f00000000;
	or.pred  	%p7, %p5, %p6;
	@%p7 bra 	$L__BB0_6;
	mul.wide.s32 	%rd8, %r41, 4;
	add.s64 	%rd9, %rd2, %rd8;
	ld.global.f32 	%f61, [%rd9];
$L__BB0_6:
	st.shared.f32 	[%r8], %f61;
	bar.sync 	0;
	ld.shared.f32 	%f12, [%r6];
	ld.shared.f32 	%f13, [%r9];
	fma.rn.f32 	%f14, %f12, %f13, %f62;
	ld.shared.f32 	%f15, [%r6+4];
	ld.shared.f32 	%f16, [%r9+64];
	fma.rn.f32 	%f17, %f15, %f16, %f14;
	ld.shared.f32 	%f18, [%r6+8];
	ld.shared.f32 	%f19, [%r9+128];
	fma.rn.f32 	%f20, %f18, %f19, %f17;
	ld.shared.f32 	%f21, [%r6+12];
	ld.shared.f32 	%f22, [%r9+192];
	fma.rn.f32 	%f23, %f21, %f22, %f20;
	ld.shared.f32 	%f24, [%r6+16];
	ld.shared.f32 	%f25, [%r9+256];
	fma.rn.f32 	%f26, %f24, %f25, %f23;
	ld.shared.f32 	%f27, [%r6+20];
	ld.shared.f32 	%f28, [%r9+320];
	fma.rn.f32 	%f29, %f27, %f28, %f26;
	ld.shared.f32 	%f30, [%r6+24];
	ld.shared.f32 	%f31, [%r9+384];
	fma.rn.f32 	%f32, %f30, %f31, %f29;
	ld.shared.f32 	%f33, [%r6+28];
	ld.shared.f32 	%f34, [%r9+448];
	fma.rn.f32 	%f35, %f33, %f34, %f32;
	ld.shared.f32 	%f36, [%r6+32];
	ld.shared.f32 	%f37, [%r9+512];
	fma.rn.f32 	%f38, %f36, %f37, %f35;
	ld.shared.f32 	%f39, [%r6+36];
	ld.shared.f32 	%f40, [%r9+576];
	fma.rn.f32 	%f41, %f39, %f40, %f38;
	ld.shared.f32 	%f42, [%r6+40];
	ld.shared.f32 	%f43, [%r9+640];
	fma.rn.f32 	%f44, %f42, %f43, %f41;
	ld.shared.f32 	%f45, [%r6+44];
	ld.shared.f32 	%f46, [%r9+704];
	fma.rn.f32 	%f47, %f45, %f46, %f44;
	ld.shared.f32 	%f48, [%r6+48];
	ld.shared.f32 	%f49, [%r9+768];
	fma.rn.f32 	%f50, %f48, %f49, %f47;
	ld.shared.f32 	%f51, [%r6+52];
	ld.shared.f32 	%f52, [%r9+832];
	fma.rn.f32 	%f53, %f51, %f52, %f50;
	ld.shared.f32 	%f54, [%r6+56];
	ld.shared.f32 	%f55, [%r9+896];
	fma.rn.f32 	%f56, %f54, %f55, %f53;
	ld.shared.f32 	%f57, [%r6+60];
	ld.shared.f32 	%f58, [%r9+960];
	fma.rn.f32 	%f62, %f57, %f58, %f56;
	bar.sync 	0;
	add.s32 	%r42, %r42, 1;
	setp.ne.s32 	%p8, %r42, 0;
	add.s32 	%r41, %r41, %r12;
	add.s32 	%r40, %r40, 16;
	add.s32 	%r39, %r39, 16;
	add.s32 	%r38, %r38, 16;
	@%p8 bra 	$L__BB0_2;
$L__BB0_7:
	setp.ge.s32 	%p9, %r2, %r24;
	setp.ge.s32 	%p10, %r5, %r26;
	or.pred  	%p11, %p9, %p10;
	@%p11 bra 	$L__BB0_9;
	mad.lo.s32 	%r37, %r26, %r2, %r5;
	cvta.to.global.u64 	%rd10, %rd6;
	mul.wide.s32 	%rd11, %r37, 4;
	add.s64 	%rd12, %rd10, %rd11;
	st.global.f32 	[%rd12], %f62;
$L__BB0_9:
	ret;

}


// ===== COMPILED SASS (sm_100) =====

	.target	sm_100

	.elftype	@"ET_EXEC"


//--------------------- .note.nv.tkinfo           --------------------------
	.section	.note.nv.tkinfo,"",@"SHT_NOTE"
	.sectionflags	@"SHF_NOTE_NV_TKINFO"
	.tkinfo
        /*0018*/ 	.word	0x00000002
        /*0030*/ 	.string	""
        /*0030*/ 	.string	"ptxas"
        /*0030*/ 	.string	"Cuda compilation tools, release 13.0, V13.0.88"
        /*0030*/ 	.string	"Build cuda_13.0.r13.0/compiler.36424714_0"
        /*0030*/ 	.string	"-arch sm_100 -m 64 "



//--------------------- .note.nv.cuinfo           --------------------------
	.section	.note.nv.cuinfo,"",@"SHT_NOTE"
	.sectionflags	@"SHF_NOTE_NV_CUINFO"
        /*0018*/ 	.short	0x0002
        /*001a*/ 	.short	0x0064
        /*001c*/ 	.short	0x0082
	.zero		2


//--------------------- .nv.info                  --------------------------
	.section	.nv.info,"",@"SHT_CUDA_INFO"
	.align	4


	//----- nvinfo : EIATTR_REGCOUNT
	.align		4
        /*0000*/ 	.byte	0x04, 0x2f
        /*0002*/ 	.short	(.L_1 - .L_0)
	.align		4
.L_0:
        /*0004*/ 	.word	index@(_Z10gemm_tiledPKfS0_Pfiii)
        /*0008*/ 	.word	0x00000020


	//----- nvinfo : EIATTR_FRAME_SIZE
	.align		4
.L_1:
        /*000c*/ 	.byte	0x04, 0x11
        /*000e*/ 	.short	(.L_3 - .L_2)
	.align		4
.L_2:
        /*0010*/ 	.word	index@(_Z10gemm_tiledPKfS0_Pfiii)
        /*0014*/ 	.word	0x00000000


	//----- nvinfo : EIATTR_MIN_STACK_SIZE
	.align		4
.L_3:
        /*0018*/ 	.byte	0x04, 0x12
        /*001a*/ 	.short	(.L_5 - .L_4)
	.align		4
.L_4:
        /*001c*/ 	.word	index@(_Z10gemm_tiledPKfS0_Pfiii)
        /*0020*/ 	.word	0x00000000
.L_5:


//--------------------- .nv.compat                --------------------------
	.section	.nv.compat,"",@"SHT_CUDA_COMPAT_INFO"
	.align	4
        /*0000*/ 	.byte	0x02, 0x09, 0x00, 0x00, 0x02, 0x02, 0x01, 0x00, 0x02, 0x05, 0x05, 0x00, 0x03, 0x07, 0x01, 0x01
        /*0010*/ 	.byte	0x02, 0x03, 0x00, 0x00, 0x02, 0x06, 0x01, 0x00, 0x04, 0x0b, 0x08, 0x00, 0x09, 0x00, 0x00, 0x00
        /*0020*/ 	.byte	0x00, 0x00, 0x00, 0x00


//--------------------- .nv.info._Z10gemm_tiledPKfS0_Pfiii --------------------------
	.section	.nv.info._Z10gemm_tiledPKfS0_Pfiii,"",@"SHT_CUDA_INFO"
	.sectionflags	@""
	.align	4


	//----- nvinfo : EIATTR_CUDA_API_VERSION
	.align		4
        /*0000*/ 	.byte	0x04, 0x37
        /*0002*/ 	.short	(.L_7 - .L_6)
.L_6:
        /*0004*/ 	.word	0x00000082


	//----- nvinfo : EIATTR_KPARAM_INFO
	.align		4
.L_7:
        /*0008*/ 	.byte	0x04, 0x17
        /*000a*/ 	.short	(.L_9 - .L_8)
.L_8:
        /*000c*/ 	.word	0x00000000
        /*0010*/ 	.short	0x0005
        /*0012*/ 	.short	0x0020
        /*0014*/ 	.byte	0x00, 0xf0, 0x11, 0x00


	//----- nvinfo : EIATTR_KPARAM_INFO
	.align		4
.L_9:
        /*0018*/ 	.byte	0x04, 0x17
        /*001a*/ 	.short	(.L_11 - .L_10)
.L_10:
        /*001c*/ 	.word	0x00000000
        /*0020*/ 	.short	0x0004
        /*0022*/ 	.short	0x001c
        /*0024*/ 	.byte	0x00, 0xf0, 0x11, 0x00


	//----- nvinfo : EIATTR_KPARAM_INFO
	.align		4
.L_11:
        /*0028*/ 	.byte	0x04, 0x17
        /*002a*/ 	.short	(.L_13 - .L_12)
.L_12:
        /*002c*/ 	.word	0x00000000
        /*0030*/ 	.short	0x0003
        /*0032*/ 	.short	0x0018
        /*0034*/ 	.byte	0x00, 0xf0, 0x11, 0x00


	//----- nvinfo : EIATTR_KPARAM_INFO
	.align		4
.L_13:
        /*0038*/ 	.byte	0x04, 0x17
        /*003a*/ 	.short	(.L_15 - .L_14)
.L_14:
        /*003c*/ 	.word	0x00000000
        /*0040*/ 	.short	0x0002
        /*0042*/ 	.short	0x0010
        /*0044*/ 	.byte	0x00, 0xf5, 0x21, 0x00


	//----- nvinfo : EIATTR_KPARAM_INFO
	.align		4
.L_15:
        /*0048*/ 	.byte	0x04, 0x17
        /*004a*/ 	.short	(.L_17 - .L_16)
.L_16:
        /*004c*/ 	.word	0x00000000
        /*0050*/ 	.short	0x0001
        /*0052*/ 	.short	0x0008
        /*0054*/ 	.byte	0x00, 0xf5, 0x21, 0x00


	//----- nvinfo : EIATTR_KPARAM_INFO
	.align		4
.L_17:
        /*0058*/ 	.byte	0x04, 0x17
        /*005a*/ 	.short	(.L_19 - .L_18)
.L_18:
        /*005c*/ 	.word	0x00000000
        /*0060*/ 	.short	0x0000
        /*0062*/ 	.short	0x0000
        /*0064*/ 	.byte	0x00, 0xf5, 0x21, 0x00


	//----- nvinfo : EIATTR_SPARSE_MMA_MASK
	.align		4
.L_19:
        /*0068*/ 	.byte	0x03, 0x50
        /*006a*/ 	.short	0x0000


	//----- nvinfo : EIATTR_MAXREG_COUNT
	.align		4
        /*006c*/ 	.byte	0x03, 0x1b
        /*006e*/ 	.short	0x00ff


	//----- nvinfo : EIATTR_NUM_BARRIERS
	.align		4
        /*0070*/ 	.byte	0x02, 0x4c
        /*0072*/ 	.byte	0x01
	.zero		1


	//----- nvinfo : EIATTR_MERCURY_ISA_VERSION
	.align		4
        /*0074*/ 	.byte	0x03, 0x5f
        /*0076*/ 	.short	0x0101


	//----- nvinfo : EIATTR_VRC_CTA_INIT_COUNT
	.align		4
        /*0078*/ 	.byte	0x02, 0x4a
	.zero		1
	.zero		1


	//----- nvinfo : EIATTR_EXIT_INSTR_OFFSETS
	.align		4
        /*007c*/ 	.byte	0x04, 0x1c
        /*007e*/ 	.short	(.L_21 - .L_20)


	//   ....[0]....
.L_20:
        /*0080*/ 	.word	0x000005e0


	//   ....[1]....
        /*0084*/ 	.word	0x00000630


	//----- nvinfo : EIATTR_CBANK_PARAM_SIZE
	.align		4
.L_21:
        /*0088*/ 	.byte	0x03, 0x19
        /*008a*/ 	.short	0x0024


	//----- nvinfo : EIATTR_PARAM_CBANK
	.align		4
        /*008c*/ 	.byte	0x04, 0x0a
        /*008e*/ 	.short	(.L_23 - .L_22)
	.align		4
.L_22:
        /*0090*/ 	.word	index@(.nv.constant0._Z10gemm_tiledPKfS0_Pfiii)
        /*0094*/ 	.short	0x0380
        /*0096*/ 	.short	0x0024


	//----- nvinfo : EIATTR_SW_WAR
	.align		4
.L_23:
        /*0098*/ 	.byte	0x04, 0x36
        /*009a*/ 	.short	(.L_25 - .L_24)
.L_24:
        /*009c*/ 	.word	0x00000008
.L_25:


//--------------------- .nv.callgraph             --------------------------
	.section	.nv.callgraph,"",@"SHT_CUDA_CALLGRAPH"
	.align	4
	.sectionentsize	8
	.align		4
        /*0000*/ 	.word	0x00000000
	.align		4
        /*0004*/ 	.word	0xffffffff
	.align		4
        /*0008*/ 	.word	0x00000000
	.align		4
        /*000c*/ 	.word	0xfffffffe
	.align		4
        /*0010*/ 	.word	0x00000000
	.align		4
        /*0014*/ 	.word	0xfffffffd
	.align		4
        /*0018*/ 	.word	0x00000000
	.align		4
        /*001c*/ 	.word	0xfffffffc


//--------------------- .text._Z10gemm_tiledPKfS0_Pfiii --------------------------
	.section	.text._Z10gemm_tiledPKfS0_Pfiii,"ax",@progbits
	.align	128
        .global         _Z10gemm_tiledPKfS0_Pfiii
        .type           _Z10gemm_tiledPKfS0_Pfiii,@function
        .size           _Z10gemm_tiledPKfS0_Pfiii,(.L_x_3 - _Z10gemm_tiledPKfS0_Pfiii)
        .other          _Z10gemm_tiledPKfS0_Pfiii,@"STO_CUDA_ENTRY STV_DEFAULT"
_Z10gemm_tiledPKfS0_Pfiii:
.text._Z10gemm_tiledPKfS0_Pfiii:
[----:B------:R-:W-:Y:S01]  /*0000*/  LDC R1, c[0x0][0x37c] ;  /* 0x0000df00ff017b82 */ /* 0x000fe20000000800 */
[----:B------:R-:W0:Y:S01]  /*0010*/  S2R R12, SR_CTAID.Y ;  /* 0x00000000000c7919 */ /* 0x000e220000002600 */
[----:B------:R-:W1:Y:S01]  /*0020*/  LDCU UR10, c[0x0][0x39c] ;  /* 0x00007380ff0a77ac */ /* 0x000e620008000800 */
[----:B------:R-:W-:Y:S01]  /*0030*/  HFMA2 R23, -RZ, RZ, 0, 0 ;  /* 0x00000000ff177431 */ /* 0x000fe200000001ff */
[----:B------:R-:W0:Y:S01]  /*0040*/  S2R R0, SR_TID.Y ;  /* 0x0000000000007919 */ /* 0x000e220000002200 */
[----:B------:R-:W2:Y:S01]  /*0050*/  LDCU UR14, c[0x0][0x3a0] ;  /* 0x00007400ff0e77ac */ /* 0x000ea20008000800 */
[----:B------:R-:W3:Y:S01]  /*0060*/  S2R R5, SR_CTAID.X ;  /* 0x0000000000057919 */ /* 0x000ee20000002500 */
[----:B------:R-:W4:Y:S01]  /*0070*/  LDCU.64 UR8, c[0x0][0x358] ;  /* 0x00006b00ff0877ac */ /* 0x000f220008000a00 */
[----:B------:R-:W3:Y:S01]  /*0080*/  S2R R21, SR_TID.X ;  /* 0x0000000000157919 */ /* 0x000ee20000002100 */
[----:B-1----:R-:W-:Y:S01]  /*0090*/  UISETP.GE.AND UP0, UPT, UR10, 0x1, UPT ;  /* 0x000000010a00788c */ /* 0x002fe2000bf06270 */
[----:B0-----:R-:W-:-:S02]  /*00a0*/  LEA R12, R12, R0, 0x4 ;  /* 0x000000000c0c7211 */ /* 0x001fc400078e20ff */
[----:B---3--:R-:W-:-:S06]  /*00b0*/  LEA R13, R5, R21, 0x4 ;  /* 0x00000015050d7211 */ /* 0x008fcc00078e20ff */
[----:B--2-4-:R-:W-:Y:S05]  /*00c0*/  BRA.U !UP0, `(.L_x_0) ;  /* 0x0000000508387547 */ /* 0x014fea000b800000 */
[----:B------:R-:W0:Y:S01]  /*00d0*/  S2UR UR7, SR_CgaCtaId ;  /* 0x00000000000779c3 */ /* 0x000e220000008800 */
[----:B------:R-:W1:Y:S01]  /*00e0*/  LDCU UR11, c[0x0][0x3a0] ;  /* 0x00007400ff0b77ac */ /* 0x000e620008000800 */
[----:B------:R-:W-:Y:S01]  /*00f0*/  MOV R23, RZ ;  /* 0x000000ff00177202 */ /* 0x000fe20000000f00 */
[----:B------:R-:W-:Y:S01]  /*0100*/  IMAD R15, R12, UR10, R21 ;  /* 0x0000000a0c0f7c24 */ /* 0x000fe2000f8e0215 */
[----:B------:R-:W-:Y:S01]  /*0110*/  UMOV UR5, 0x400 ;  /* 0x0000040000057882 */ /* 0x000fe20000000000 */
[----:B------:R-:W-:-:S03]  /*0120*/  UIADD3 UR4, UPT, UPT, UR10, 0xf, URZ ;  /* 0x0000000f0a047890 */ /* 0x000fc6000fffe0ff */
[----:B------:R-:W2:Y:S01]  /*0130*/  LDC R16, c[0x0][0x3a0] ;  /* 0x0000e800ff107b82 */ /* 0x000ea20000000800 */
[----:B------:R-:W-:Y:S02]  /*0140*/  UIADD3 UR6, UPT, UPT, UR5, 0x400, URZ ;  /* 0x0000040005067890 */ /* 0x000fe4000fffe0ff */
[----:B------:R-:W-:Y:S01]  /*0150*/  USHF.R.U32.HI UR4, URZ, 0x4, UR4 ;  /* 0x00000004ff047899 */ /* 0x000fe20008011604 */
[----:B------:R-:W3:Y:S04]  /*0160*/  LDCU.64 UR12, c[0x0][0x398] ;  /* 0x00007300ff0c77ac */ /* 0x000ee80008000a00 */
[----:B------:R-:W4:Y:S01]  /*0170*/  LDC.64 R2, c[0x0][0x380] ;  /* 0x0000e000ff027b82 */ /* 0x000f220000000a00 */
[----:B------:R-:W-:Y:S01]  /*0180*/  UIADD3 UR4, UPT, UPT, -UR4, URZ, URZ ;  /* 0x000000ff04047290 */ /* 0x000fe2000fffe1ff */
[----:B-1----:R-:W-:Y:S01]  /*0190*/  IMAD R14, R0, UR11, R21 ;  /* 0x0000000b000e7c24 */ /* 0x002fe2000f8e0215 */
[----:B0-----:R-:W-:-:S04]  /*01a0*/  ULEA UR5, UR7, UR5, 0x18 ;  /* 0x0000000507057291 */ /* 0x001fc8000f8ec0ff */
[----:B------:R-:W-:Y:S01]  /*01b0*/  LEA R14, R5, R14, 0x4 ;  /* 0x0000000e050e7211 */ /* 0x000fe200078e20ff */
[----:B------:R-:W-:Y:S01]  /*01c0*/  ULEA UR6, UR7, UR6, 0x18 ;  /* 0x0000000607067291 */ /* 0x000fe2000f8ec0ff */
[----:B------:R-:W-:-:S05]  /*01d0*/  LEA R18, R0, UR5, 0x6 ;  /* 0x0000000500127c11 */ /* 0x000fca000f8e30ff */
[C---:B------:R-:W-:Y:S02]  /*01e0*/  LEA R19, R21.reuse, UR6, 0x2 ;  /* 0x0000000615137c11 */ /* 0x040fe4000f8e10ff */
[----:B------:R-:W-:Y:S02]  /*01f0*/  LEA R20, R21, R18, 0x2 ;  /* 0x0000001215147211 */ /* 0x000fe400078e10ff */
[----:B---3--:R-:W-:-:S07]  /*0200*/  LEA R17, R0, R19, 0x6 ;  /* 0x0000001300117211 */ /* 0x008fce00078e30ff */
.L_x_1:
[----:B------:R-:W-:Y:S01]  /*0210*/  ISETP.GE.AND P0, PT, R0, UR13, PT ;  /* 0x0000000d00007c0c */ /* 0x000fe2000bf06270 */
[----:B------:R-:W-:Y:S01]  /*0220*/  HFMA2 R22, -RZ, RZ, 0, 0 ;  /* 0x00000000ff167431 */ /* 0x000fe200000001ff */
[----:B------:R-:W-:Y:S01]  /*0230*/  ISETP.GE.AND P1, PT, R21, UR13, PT ;  /* 0x0000000d15007c0c */ /* 0x000fe2000bf26270 */
[----:B----4-:R-:W-:Y:S01]  /*0240*/  IMAD.WIDE R4, R15, 0x4, R2 ;  /* 0x000000040f047825 */ /* 0x010fe200078e0202 */
[----:B--2---:R-:W-:Y:S02]  /*0250*/  ISETP.GE.OR P0, PT, R13, R16, P0 ;  /* 0x000000100d00720c */ /* 0x004fe40000706670 */
[----:B------:R-:W-:Y:S02]  /*0260*/  ISETP.GE.OR P1, PT, R12, UR12, P1 ;  /* 0x0000000c0c007c0c */ /* 0x000fe40008f26670 */
[----:B------:R-:W-:-:S09]  /*0270*/  MOV R27, RZ ;  /* 0x000000ff001b7202 */ /* 0x000fd20000000f00 */
[----:B------:R-:W0:Y:S02]  /*0280*/  @!P0 LDC.64 R6, c[0x0][0x388] ;  /* 0x0000e200ff068b82 */ /* 0x000e240000000a00 */
[----:B------:R-:W2:Y:S01]  /*0290*/  @!P1 LDG.E R27, desc[UR8][R4.64] ;  /* 0x00000008041b9981 */ /* 0x000ea2000c1e1900 */
[----:B0-----:R-:W-:-:S05]  /*02a0*/  @!P0 IMAD.WIDE R6, R14, 0x4, R6 ;  /* 0x000000040e068825 */ /* 0x001fca00078e0206 */
[----:B------:R-:W3:Y:S01]  /*02b0*/  @!P0 LDG.E R22, desc[UR8][R6.64] ;  /* 0x0000000806168981 */ /* 0x000ee2000c1e1900 */
[----:B------:R-:W-:-:S04]  /*02c0*/  UIADD3 UR4, UPT, UPT, UR4, 0x1, URZ ;  /* 0x0000000104047890 */ /* 0x000fc8000fffe0ff */
[----:B------:R-:W-:Y:S01]  /*02d0*/  UISETP.NE.AND UP0, UPT, UR4, URZ, UPT ;  /* 0x000000ff0400728c */ /* 0x000fe2000bf05270 */
[----:B------:R-:W-:Y:S02]  /*02e0*/  IADD3 R0, PT, PT, R0, 0x10, RZ ;  /* 0x0000001000007810 */ /* 0x000fe40007ffe0ff */
[----:B------:R-:W-:Y:S02]  /*02f0*/  IADD3 R15, PT, PT, R15, 0x10, RZ ;  /* 0x000000100f0f7810 */ /* 0x000fe40007ffe0ff */
[----:B------:R-:W-:Y:S02]  /*0300*/  IADD3 R21, PT, PT, R21, 0x10, RZ ;  /* 0x0000001015157810 */ /* 0x000fe40007ffe0ff */
[----:B------:R-:W-:Y:S01]  /*0310*/  LEA R14, R16, R14, 0x4 ;  /* 0x0000000e100e7211 */ /* 0x000fe200078e20ff */
[----:B--2---:R-:W-:Y:S04]  /*0320*/  STS [R20], R27 ;  /* 0x0000001b14007388 */ /* 0x004fe80000000800 */
[----:B---3--:R-:W-:Y:S01]  /*0330*/  STS [R17], R22 ;  /* 0x0000001611007388 */ /* 0x008fe20000000800 */
[----:B------:R-:W-:Y:S06]  /*0340*/  BAR.SYNC.DEFER_BLOCKING 0x0 ;  /* 0x0000000000007b1d */ /* 0x000fec0000010000 */
[----:B------:R-:W-:Y:S04]  /*0350*/  LDS R26, [R19] ;  /* 0x00000000131a7984 */ /* 0x000fe80000000800 */
[----:B------:R-:W0:Y:S04]  /*0360*/  LDS.128 R8, [R18] ;  /* 0x0000000012087984 */ /* 0x000e280000000c00 */
[----:B------:R-:W1:Y:S04]  /*0370*/  LDS R29, [R19+0x40] ;  /* 0x00004000131d7984 */ /* 0x000e680000000800 */
[----:B------:R-:W2:Y:S04]  /*0380*/  LDS R25, [R19+0x80] ;  /* 0x0000800013197984 */ /* 0x000ea80000000800 */
[----:B------:R-:W3:Y:S04]  /*0390*/  LDS R24, [R19+0xc0] ;  /* 0x0000c00013187984 */ /* 0x000ee80000000800 */
[----:B------:R-:W-:Y:S04]  /*03a0*/  LDS.128 R4, [R18+0x10] ;  /* 0x0000100012047984 */ /* 0x000fe80000000c00 */
[----:B------:R-:W-:Y:S04]  /*03b0*/  LDS R22, [R19+0x140] ;  /* 0x0001400013167984 */ /* 0x000fe80000000800 */
[----:B------:R-:W-:Y:S01]  /*03c0*/  LDS R27, [R19+0x200] ;  /* 0x00020000131b7984 */ /* 0x000fe20000000800 */
[----:B0-----:R-:W-:-:S03]  /*03d0*/  FFMA R8, R8, R26, R23 ;  /* 0x0000001a08087223 */ /* 0x001fc60000000017 */
[----:B------:R-:W0:Y:S01]  /*03e0*/  LDS R23, [R19+0x100] ;  /* 0x0001000013177984 */ /* 0x000e220000000800 */
[----:B-1----:R-:W-:-:S03]  /*03f0*/  FFMA R8, R29, R9, R8 ;  /* 0x000000091d087223 */ /* 0x002fc60000000008 */
[----:B------:R-:W-:Y:S01]  /*0400*/  LDS R26, [R19+0x1c0] ;  /* 0x0001c000131a7984 */ /* 0x000fe20000000800 */
[----:B--2---:R-:W-:-:S03]  /*0410*/  FFMA R9, R25, R10, R8 ;  /* 0x0000000a19097223 */ /* 0x004fc60000000008 */
[----:B------:R-:W1:Y:S01]  /*0420*/  LDS R25, [R19+0x180] ;  /* 0x0001800013197984 */ /* 0x000e620000000800 */
[----:B---3--:R-:W-:-:S03]  /*0430*/  FFMA R9, R24, R11, R9 ;  /* 0x0000000b18097223 */ /* 0x008fc60000000009 */
[----:B------:R-:W-:Y:S01]  /*0440*/  LDS R24, [R19+0x240] ;  /* 0x0002400013187984 */ /* 0x000fe20000000800 */
[----:B0-----:R-:W-:-:S03]  /*0450*/  FFMA R23, R4, R23, R9 ;  /* 0x0000001704177223 */ /* 0x001fc60000000009 */
[----:B------:R-:W0:Y:S01]  /*0460*/  LDS.128 R8, [R18+0x20] ;  /* 0x0000200012087984 */ /* 0x000e220000000c00 */
[----:B------:R-:W-:-:S03]  /*0470*/  FFMA R22, R22, R5, R23 ;  /* 0x0000000516167223 */ /* 0x000fc60000000017 */
[----:B------:R-:W2:Y:S01]  /*0480*/  LDS R23, [R19+0x280] ;  /* 0x0002800013177984 */ /* 0x000ea20000000800 */
[----:B-1----:R-:W-:-:S03]  /*0490*/  FFMA R25, R25, R6, R22 ;  /* 0x0000000619197223 */ /* 0x002fc60000000016 */
[----:B------:R-:W1:Y:S01]  /*04a0*/  LDS R22, [R19+0x2c0] ;  /* 0x0002c00013167984 */ /* 0x000e620000000800 */
[----:B------:R-:W-:-:S03]  /*04b0*/  FFMA R7, R26, R7, R25 ;  /* 0x000000071a077223 */ /* 0x000fc60000000019 */
[----:B------:R-:W-:Y:S01]  /*04c0*/  LDS R25, [R19+0x300] ;  /* 0x0003000013197984 */ /* 0x000fe20000000800 */
[----:B0-----:R-:W-:-:S03]  /*04d0*/  FFMA R27, R8, R27, R7 ;  /* 0x0000001b081b7223 */ /* 0x001fc60000000007 */
[----:B------:R-:W0:Y:S01]  /*04e0*/  LDS.128 R4, [R18+0x30] ;  /* 0x0000300012047984 */ /* 0x000e220000000c00 */
[----:B------:R-:W-:-:S03]  /*04f0*/  FFMA R24, R24, R9, R27 ;  /* 0x0000000918187223 */ /* 0x000fc6000000001b */
[----:B------:R-:W3:Y:S04]  /*0500*/  LDS R27, [R19+0x340] ;  /* 0x00034000131b7984 */ /* 0x000ee80000000800 */
[----:B------:R-:W4:Y:S04]  /*0510*/  LDS R9, [R19+0x380] ;  /* 0x0003800013097984 */ /* 0x000f280000000800 */
[----:B------:R-:W5:Y:S01]  /*0520*/  LDS R8, [R19+0x3c0] ;  /* 0x0003c00013087984 */ /* 0x000f620000000800 */
[----:B--2---:R-:W-:-:S04]  /*0530*/  FFMA R23, R23, R10, R24 ;  /* 0x0000000a17177223 */ /* 0x004fc80000000018 */
[----:B-1----:R-:W-:-:S04]  /*0540*/  FFMA R11, R22, R11, R23 ;  /* 0x0000000b160b7223 */ /* 0x002fc80000000017 */
[----:B0-----:R-:W-:-:S04]  /*0550*/  FFMA R4, R4, R25, R11 ;  /* 0x0000001904047223 */ /* 0x001fc8000000000b */
[----:B---3--:R-:W-:-:S04]  /*0560*/  FFMA R4, R27, R5, R4 ;  /* 0x000000051b047223 */ /* 0x008fc80000000004 */
[----:B----4-:R-:W-:-:S04]  /*0570*/  FFMA R9, R9, R6, R4 ;  /* 0x0000000609097223 */ /* 0x010fc80000000004 */
[----:B-----5:R-:W-:Y:S01]  /*0580*/  FFMA R23, R8, R7, R9 ;  /* 0x0000000708177223 */ /* 0x020fe20000000009 */
[----:B------:R-:W-:Y:S06]  /*0590*/  BAR.SYNC.DEFER_BLOCKING 0x0 ;  /* 0x0000000000007b1d */ /* 0x000fec0000010000 */
[----:B------:R-:W-:Y:S05]  /*05a0*/  BRA.U UP0, `(.L_x_1) ;  /* 0xfffffffd00187547 */ /* 0x000fea000b83ffff */
.L_x_0:
[----:B------:R-:W0:Y:S01]  /*05b0*/  LDCU UR4, c[0x0][0x398] ;  /* 0x00007300ff0477ac */ /* 0x000e220008000800 */
[----:B------:R-:W-:-:S04]  /*05c0*/  ISETP.GE.AND P0, PT, R13, UR14, PT ;  /* 0x0000000e0d007c0c */ /* 0x000fc8000bf06270 */
[----:B0-----:R-:W-:-:S13]  /*05d0*/  ISETP.GE.OR P0, PT, R12, UR4, P0 ;  /* 0x000000040c007c0c */ /* 0x001fda0008706670 */
[----:B------:R-:W-:Y:S05]  /*05e0*/  @P0 EXIT ;  /* 0x000000000000094d */ /* 0x000fea0003800000 */
[----:B------:R-:W0:Y:S01]  /*05f0*/  LDC.64 R2, c[0x0][0x390] ;  /* 0x0000e400ff027b82 */ /* 0x000e220000000a00 */
[----:B------:R-:W-:-:S04]  /*0600*/  IMAD R13, R12, UR14, R13 ;  /* 0x0000000e0c0d7c24 */ /* 0x000fc8000f8e020d */
[----:B0-----:R-:W-:-:S05]  /*0610*/  IMAD.WIDE R2, R13, 0x4, R2 ;  /* 0x000000040d027825 */ /* 0x001fca00078e0202 */
[----:B------:R-:W-:Y:S01]  /*0620*/  STG.E desc[UR8][R2.64], R23 ;  /* 0x0000001702007986 */ /* 0x000fe2000c101908 */
[----:B------:R-:W-:Y:S05]  /*0630*/  EXIT ;  /* 0x000000000000794d */ /* 0x000fea0003800000 */
.L_x_2:
[----:B------:R-:W-:-:S00]  /*0640*/  BRA `(.L_x_2) ;  /* 0xfffffffc00fc7947 */ /* 0x000fc0000383ffff */
[----:B------:R-:W-:-:S00]  /*0650*/  NOP ;  /* 0x0000000000007918 */ /* 0x000fc00000000000 */
        /* <DEDUP_REMOVED lines=10> */
.L_x_3:


//--------------------- .nv.shared._Z10gemm_tiledPKfS0_Pfiii --------------------------
	.section	.nv.shared._Z10gemm_tiledPKfS0_Pfiii,"aw",@nobits
	.sectionflags	@""
	.align	4
.nv.shared._Z10gemm_tiledPKfS0_Pfiii:
	.zero		3072


//--------------------- .nv.shared.reserved.0     --------------------------
	.section	.nv.shared.reserved.0,"aw",@nobits
	.weak		__nv_reservedSMEM_offset_0_alias
	.size		__nv_reservedSMEM_offset_0_alias, 0, 64
	.other		__nv_reservedSMEM_offset_0_alias,@"STO_CUDA_RESERVED_SHARED STV_DEFAULT"
__nv_reservedSMEM_offset_0_alias:
	.zero		0
	.zero		64


//--------------------- .nv.constant0._Z10gemm_tiledPKfS0_Pfiii --------------------------
	.section	.nv.constant0._Z10gemm_tiledPKfS0_Pfiii,"a",@progbits
	.sectionflags	@""
	.align	4
.nv.constant0._Z10gemm_tiledPKfS0_Pfiii:
	.zero		932


//--------------------- SYMBOLS --------------------------

	.type		.nv.reservedSmem.offset0,@object
	.size		.nv.reservedSmem.offset0,0x4
	.type		.nv.reservedSmem.cap,@object
	.size		.nv.reservedSmem.cap,0x4
